//
// Generated by NVIDIA NVVM Compiler
//
// Compiler Build ID: CL-36424714
// Cuda compilation tools, release 13.0, V13.0.88
// Based on NVVM 20.0.0
//

.version 9.0
.target sm_100
.address_size 64

	// .globl	_Z14apply2dStencilIh12GameOfLifeOpLi16ELi16EEvPKT_PS1_4dim3ii
.extern .func  (.param .b32 func_retval0) vprintf
(
	.param .b64 vprintf_param_0,
	.param .b64 vprintf_param_1
)
;
.global .align 4 .b8 precalc_xorwow_matrix[102400];
.global .align 4 .b8 precalc_xorwow_offset_matrix[102400];
.global .align 4 .b8 mrg32k3aM1[2304];
.global .align 4 .b8 mrg32k3aM2[2304];
.global .align 4 .b8 mrg32k3aM1SubSeq[2016];
.global .align 4 .b8 mrg32k3aM2SubSeq[2016];
.global .align 4 .b8 mrg32k3aM1Seq[2304];
.global .align 4 .b8 mrg32k3aM2Seq[2304];
.const .align 8 .b8 __cr_lgamma_table[72];
.global .align 1 .b8 $str[29] = {98, 40, 37, 100, 44, 32, 37, 100, 41, 32, 116, 40, 37, 100, 44, 32, 37, 100, 41, 45, 62, 32, 37, 100, 44, 37, 100, 10};

.visible .entry _Z14apply2dStencilIh12GameOfLifeOpLi16ELi16EEvPKT_PS1_4dim3ii(
	.param .u64 .ptr .align 1 _Z14apply2dStencilIh12GameOfLifeOpLi16ELi16EEvPKT_PS1_4dim3ii_param_0,
	.param .u64 .ptr .align 1 _Z14apply2dStencilIh12GameOfLifeOpLi16ELi16EEvPKT_PS1_4dim3ii_param_1,
	.param .align 4 .b8 _Z14apply2dStencilIh12GameOfLifeOpLi16ELi16EEvPKT_PS1_4dim3ii_param_2[12],
	.param .u32 _Z14apply2dStencilIh12GameOfLifeOpLi16ELi16EEvPKT_PS1_4dim3ii_param_3,
	.param .u32 _Z14apply2dStencilIh12GameOfLifeOpLi16ELi16EEvPKT_PS1_4dim3ii_param_4
)
{
	.local .align 8 .b8 	__local_depot0[24];
	.reg .b64 	%SP;
	.reg .b64 	%SPL;
	.reg .pred 	%p<11>;
	.reg .b16 	%rs<5>;
	.reg .b32 	%r<34>;
	.reg .b64 	%rd<48>;

	mov.u64 	%SPL, __local_depot0;
	cvta.local.u64 	%SP, %SPL;
	ld.param.u64 	%rd13, [_Z14apply2dStencilIh12GameOfLifeOpLi16ELi16EEvPKT_PS1_4dim3ii_param_0];
	ld.param.u32 	%r1, [_Z14apply2dStencilIh12GameOfLifeOpLi16ELi16EEvPKT_PS1_4dim3ii_param_2];
	ld.param.u32 	%r2, [_Z14apply2dStencilIh12GameOfLifeOpLi16ELi16EEvPKT_PS1_4dim3ii_param_2+4];
	ld.param.u64 	%rd14, [_Z14apply2dStencilIh12GameOfLifeOpLi16ELi16EEvPKT_PS1_4dim3ii_param_1];
	ld.param.s32 	%rd4, [_Z14apply2dStencilIh12GameOfLifeOpLi16ELi16EEvPKT_PS1_4dim3ii_param_3];
	ld.param.s32 	%rd3, [_Z14apply2dStencilIh12GameOfLifeOpLi16ELi16EEvPKT_PS1_4dim3ii_param_4];
	add.u64 	%rd15, %SP, 0;
	add.u64 	%rd16, %SPL, 0;
	mov.u32 	%r3, %ctaid.x;
	mov.u32 	%r4, %ctaid.y;
	mov.u32 	%r5, %tid.x;
	mov.u32 	%r6, %tid.y;
	mad.lo.s32 	%r7, %r2, %r4, %r6;
	mad.lo.s32 	%r8, %r1, %r3, %r5;
	cvt.u64.u32 	%rd1, %r8;
	cvt.u64.u32 	%rd2, %r7;
	st.local.v2.u32 	[%rd16], {%r3, %r4};
	st.local.v2.u32 	[%rd16+8], {%r5, %r6};
	st.local.v2.u32 	[%rd16+16], {%r8, %r7};
	mov.u64 	%rd17, $str;
	cvta.global.u64 	%rd18, %rd17;
	{ // callseq 0, 0
	.param .b64 param0;
	st.param.b64 	[param0], %rd18;
	.param .b64 param1;
	st.param.b64 	[param1], %rd15;
	.param .b32 retval0;
	call.uni (retval0), 
	vprintf, 
	(
	param0, 
	param1
	);
	ld.param.b32 	%r9, [retval0];
	} // callseq 0
	setp.ge.u64 	%p1, %rd1, %rd3;
	setp.ge.u64 	%p2, %rd2, %rd4;
	or.pred  	%p3, %p1, %p2;
	@%p3 bra 	$L__BB0_8;
	add.s64 	%rd5, %rd1, -1;
	add.s64 	%rd6, %rd2, -1;
	or.b64  	%rd19, %rd5, %rd3;
	and.b64  	%rd20, %rd19, -4294967296;
	setp.ne.s64 	%p4, %rd20, 0;
	@%p4 bra 	$L__BB0_3;
	cvt.u32.u64 	%r11, %rd3;
	cvt.u32.u64 	%r12, %rd5;
	rem.u32 	%r13, %r12, %r11;
	cvt.u64.u32 	%rd46, %r13;
	bra.uni 	$L__BB0_4;
$L__BB0_3:
	rem.u64 	%rd46, %rd5, %rd3;
$L__BB0_4:
	or.b64  	%rd21, %rd6, %rd4;
	and.b64  	%rd22, %rd21, -4294967296;
	setp.ne.s64 	%p5, %rd22, 0;
	@%p5 bra 	$L__BB0_6;
	cvt.u32.u64 	%r14, %rd4;
	cvt.u32.u64 	%r15, %rd6;
	rem.u32 	%r16, %r15, %r14;
	cvt.u64.u32 	%rd47, %r16;
	bra.uni 	$L__BB0_7;
$L__BB0_6:
	rem.u64 	%rd47, %rd6, %rd4;
$L__BB0_7:
	mul.lo.s64 	%rd23, %rd46, %rd3;
	cvta.to.global.u64 	%rd24, %rd13;
	mul.lo.s64 	%rd25, %rd1, %rd3;
	add.s64 	%rd26, %rd25, %rd2;
	add.s64 	%rd27, %rd23, %rd47;
	add.s64 	%rd28, %rd24, %rd27;
	ld.global.u8 	%r17, [%rd28];
	add.s64 	%rd29, %rd47, %rd25;
	add.s64 	%rd30, %rd24, %rd29;
	ld.global.u8 	%r18, [%rd30];
	add.s64 	%rd31, %rd1, 1;
	setp.eq.s64 	%p6, %rd31, %rd3;
	selp.b64 	%rd32, 0, %rd31, %p6;
	mad.lo.s64 	%rd33, %rd32, %rd3, %rd47;
	add.s64 	%rd34, %rd24, %rd33;
	ld.global.u8 	%r19, [%rd34];
	add.s64 	%rd35, %rd23, %rd2;
	add.s64 	%rd36, %rd24, %rd35;
	ld.global.u8 	%r20, [%rd36];
	add.s64 	%rd37, %rd24, %rd26;
	ld.global.u8 	%rs1, [%rd37];
	add.s64 	%rd38, %rd2, 1;
	setp.eq.s64 	%p7, %rd38, %rd4;
	selp.b64 	%rd39, 0, %rd38, %p7;
	add.s64 	%rd40, %rd39, %rd25;
	add.s64 	%rd41, %rd24, %rd40;
	ld.global.u8 	%rs2, [%rd41];
	add.s64 	%rd42, %rd23, %rd39;
	add.s64 	%rd43, %rd24, %rd42;
	ld.global.u8 	%r21, [%rd43];
	cvt.u32.u16 	%r22, %rs2;
	mul.wide.u16 	%r23, %rs2, 2;
	add.s32 	%r24, %r18, %r17;
	add.s32 	%r25, %r24, %r19;
	add.s32 	%r26, %r25, %r20;
	add.s32 	%r27, %r26, %r22;
	add.s32 	%r28, %r27, %r23;
	add.s32 	%r29, %r28, %r21;
	setp.eq.s32 	%p8, %r29, 3;
	setp.eq.s16 	%p9, %rs1, 0;
	and.b32  	%r30, %r29, -2;
	setp.eq.s32 	%p10, %r30, 2;
	selp.u32 	%r31, -1, 0, %p8;
	selp.u32 	%r32, -1, 0, %p10;
	selp.b32 	%r33, %r31, %r32, %p9;
	cvt.u16.u32 	%rs3, %r33;
	and.b16  	%rs4, %rs3, 1;
	cvta.to.global.u64 	%rd44, %rd14;
	add.s64 	%rd45, %rd44, %rd26;
	st.global.u8 	[%rd45], %rs4;
$L__BB0_8:
	ret;

}


// ===== COMPILED SASS (sm_100) =====

	.target	sm_100

	.elftype	@"ET_EXEC"


//--------------------- .note.nv.tkinfo           --------------------------
	.section	.note.nv.tkinfo,"",@"SHT_NOTE"
	.sectionflags	@"SHF_NOTE_NV_TKINFO"
	.tkinfo
        /*0018*/ 	.word	0x00000002
        /*0030*/ 	.string	""
        /*0030*/ 	.string	"ptxas"
        /*0030*/ 	.string	"Cuda compilation tools, release 13.0, V13.0.88"
        /*0030*/ 	.string	"Build cuda_13.0.r13.0/compiler.36424714_0"
        /*0030*/ 	.string	"-arch sm_100 -m 64 "



//--------------------- .note.nv.cuinfo           --------------------------
	.section	.note.nv.cuinfo,"",@"SHT_NOTE"
	.sectionflags	@"SHF_NOTE_NV_CUINFO"
        /*0018*/ 	.short	0x0002
        /*001a*/ 	.short	0x0064
        /*001c*/ 	.short	0x0082
	.zero		2


//--------------------- .nv.info                  --------------------------
	.section	.nv.info,"",@"SHT_CUDA_INFO"
	.align	4


	//----- nvinfo : EIATTR_REGCOUNT
	.align		4
        /*0000*/ 	.byte	0x04, 0x2f
        /*0002*/ 	.short	(.L_11 - .L_10)
	.align		4
.L_10:
        /*0004*/ 	.word	index@(_Z14apply2dStencilIh12GameOfLifeOpLi16ELi16EEvPKT_PS1_4dim3ii)
        /*0008*/ 	.word	0x0000001a


	//----- nvinfo : EIATTR_FRAME_SIZE
	.align		4
.L_11:
        /*000c*/ 	.byte	0x04, 0x11
        /*000e*/ 	.short	(.L_13 - .L_12)
	.align		4
.L_12:
        /*0010*/ 	.word	index@($__internal_0_$__cuda_sm20_rem_u64)
        /*0014*/ 	.word	0x00000018


	//----- nvinfo : EIATTR_FRAME_SIZE
	.align		4
.L_13:
        /*0018*/ 	.byte	0x04, 0x11
        /*001a*/ 	.short	(.L_15 - .L_14)
	.align		4
.L_14:
        /*001c*/ 	.word	index@(_Z14apply2dStencilIh12GameOfLifeOpLi16ELi16EEvPKT_PS1_4dim3ii)
        /*0020*/ 	.word	0x00000018


	//----- nvinfo : EIATTR_MIN_STACK_SIZE
	.align		4
.L_15:
        /*0024*/ 	.byte	0x04, 0x12
        /*0026*/ 	.short	(.L_17 - .L_16)
	.align		4
.L_16:
        /*0028*/ 	.word	index@(_Z14apply2dStencilIh12GameOfLifeOpLi16ELi16EEvPKT_PS1_4dim3ii)
        /*002c*/ 	.word	0x00000018
.L_17:


//--------------------- .nv.compat                --------------------------
	.section	.nv.compat,"",@"SHT_CUDA_COMPAT_INFO"
	.align	4
        /*0000*/ 	.byte	0x02, 0x09, 0x00, 0x00, 0x02, 0x02, 0x01, 0x00, 0x02, 0x05, 0x05, 0x00, 0x03, 0x07, 0x01, 0x01
        /*0010*/ 	.byte	0x02, 0x03, 0x00, 0x00, 0x02, 0x06, 0x01, 0x00, 0x04, 0x0b, 0x08, 0x00, 0x09, 0x00, 0x00, 0x00
        /*0020*/ 	.byte	0x00, 0x00, 0x00, 0x00


//--------------------- .nv.info._Z14apply2dStencilIh12GameOfLifeOpLi16ELi16EEvPKT_PS1_4dim3ii --------------------------
	.section	.nv.info._Z14apply2dStencilIh12GameOfLifeOpLi16ELi16EEvPKT_PS1_4dim3ii,"",@"SHT_CUDA_INFO"
	.sectionflags	@""
	.align	4


	//----- nvinfo : EIATTR_CUDA_API_VERSION
	.align		4
        /*0000*/ 	.byte	0x04, 0x37
        /*0002*/ 	.short	(.L_19 - .L_18)
.L_18:
        /*0004*/ 	.word	0x00000082


	//----- nvinfo : EIATTR_KPARAM_INFO
	.align		4
.L_19:
        /*0008*/ 	.byte	0x04, 0x17
        /*000a*/ 	.short	(.L_21 - .L_20)
.L_20:
        /*000c*/ 	.word	0x00000000
        /*0010*/ 	.short	0x0004
        /*0012*/ 	.short	0x0020
        /*0014*/ 	.byte	0x00, 0xf0, 0x11, 0x00


	//----- nvinfo : EIATTR_KPARAM_INFO
	.align		4
.L_21:
        /*0018*/ 	.byte	0x04, 0x17
        /*001a*/ 	.short	(.L_23 - .L_22)
.L_22:
        /*001c*/ 	.word	0x00000000
        /*0020*/ 	.short	0x0003
        /*0022*/ 	.short	0x001c
        /*0024*/ 	.byte	0x00, 0xf0, 0x11, 0x00


	//----- nvinfo : EIATTR_KPARAM_INFO
	.align		4
.L_23:
        /*0028*/ 	.byte	0x04, 0x17
        /*002a*/ 	.short	(.L_25 - .L_24)
.L_24:
        /*002c*/ 	.word	0x00000000
        /*0030*/ 	.short	0x0002
        /*0032*/ 	.short	0x0010
        /*0034*/ 	.byte	0x00, 0xf0, 0x31, 0x00


	//----- nvinfo : EIATTR_KPARAM_INFO
	.align		4
.L_25:
        /*0038*/ 	.byte	0x04, 0x17
        /*003a*/ 	.short	(.L_27 - .L_26)
.L_26:
        /*003c*/ 	.word	0x00000000
        /*0040*/ 	.short	0x0001
        /*0042*/ 	.short	0x0008
        /*0044*/ 	.byte	0x00, 0xf5, 0x21, 0x00


	//----- nvinfo : EIATTR_KPARAM_INFO
	.align		4
.L_27:
        /*0048*/ 	.byte	0x04, 0x17
        /*004a*/ 	.short	(.L_29 - .L_28)
.L_28:
        /*004c*/ 	.word	0x00000000
        /*0050*/ 	.short	0x0000
        /*0052*/ 	.short	0x0000
        /*0054*/ 	.byte	0x00, 0xf5, 0x21, 0x00


	//----- nvinfo : EIATTR_SPARSE_MMA_MASK
	.align		4
.L_29:
        /*0058*/ 	.byte	0x03, 0x50
        /*005a*/ 	.short	0x0000


	//----- nvinfo : EIATTR_MAXREG_COUNT
	.align		4
        /*005c*/ 	.byte	0x03, 0x1b
        /*005e*/ 	.short	0x00ff


	//----- nvinfo : EIATTR_EXTERNS
	.align		4
        /*0060*/ 	.byte	0x04, 0x0f
        /*0062*/ 	.short	(.L_31 - .L_30)


	//   ....[0]....
	.align		4
.L_30:
        /*0064*/ 	.word	index@(vprintf)


	//----- nvinfo : EIATTR_MERCURY_ISA_VERSION
	.align		4
.L_31:
        /*0068*/ 	.byte	0x03, 0x5f
        /*006a*/ 	.short	0x0101


	//----- nvinfo : EIATTR_VRC_CTA_INIT_COUNT
	.align		4
        /*006c*/ 	.byte	0x02, 0x4a
	.zero		1
	.zero		1


	//----- nvinfo : EIATTR_SYSCALL_OFFSETS
	.align		4
        /*0070*/ 	.byte	0x04, 0x46
        /*0072*/ 	.short	(.L_33 - .L_32)


	//   ....[0]....
.L_32:
        /*0074*/ 	.word	0x000001a0


	//----- nvinfo : EIATTR_EXIT_INSTR_OFFSETS
	.align		4
.L_33:
        /*0078*/ 	.byte	0x04, 0x1c
        /*007a*/ 	.short	(.L_35 - .L_34)


	//   ....[0]....
.L_34:
        /*007c*/ 	.word	0x00000210


	//   ....[1]....
        /*0080*/ 	.word	0x00000b40


	//----- nvinfo : EIATTR_CRS_STACK_SIZE
	.align		4
.L_35:
        /*0084*/ 	.byte	0x04, 0x1e
        /*0086*/ 	.short	(.L_37 - .L_36)
.L_36:
        /*0088*/ 	.word	0x00000000


	//----- nvinfo : EIATTR_CBANK_PARAM_SIZE
	.align		4
.L_37:
        /*008c*/ 	.byte	0x03, 0x19
        /*008e*/ 	.short	0x0024


	//----- nvinfo : EIATTR_PARAM_CBANK
	.align		4
        /*0090*/ 	.byte	0x04, 0x0a
        /*0092*/ 	.short	(.L_39 - .L_38)
	.align		4
.L_38:
        /*0094*/ 	.word	index@(.nv.constant0._Z14apply2dStencilIh12GameOfLifeOpLi16ELi16EEvPKT_PS1_4dim3ii)
        /*0098*/ 	.short	0x0380
        /*009a*/ 	.short	0x0024


	//----- nvinfo : EIATTR_SW_WAR
	.align		4
.L_39:
        /*009c*/ 	.byte	0x04, 0x36
        /*009e*/ 	.short	(.L_41 - .L_40)
.L_40:
        /*00a0*/ 	.word	0x00000008
.L_41:


//--------------------- .nv.callgraph             --------------------------
	.section	.nv.callgraph,"",@"SHT_CUDA_CALLGRAPH"
	.align	4
	.sectionentsize	8
	.align		4
        /*0000*/ 	.word	0x00000000
	.align		4
        /*0004*/ 	.word	0xffffffff
	.align		4
        /*0008*/ 	.word	index@(_Z14apply2dStencilIh12GameOfLifeOpLi16ELi16EEvPKT_PS1_4dim3ii)
	.align		4
        /*000c*/ 	.word	index@(vprintf)
	.align		4
        /*0010*/ 	.word	0x00000000
	.align		4
        /*0014*/ 	.word	0xfffffffe
	.align		4
        /*0018*/ 	.word	0x00000000
	.align		4
        /*001c*/ 	.word	0xfffffffd
	.align		4
        /*0020*/ 	.word	0x00000000
	.align		4
        /*0024*/ 	.word	0xfffffffc


//--------------------- .nv.constant4             --------------------------
	.section	.nv.constant4,"a",@progbits
	.align	8
	.align		8
.nv.constant4:
        /*0000*/ 	.dword	vprintf
	.align		8
        /*0008*/ 	.dword	precalc_xorwow_matrix
	.align		8
        /*0010*/ 	.dword	precalc_xorwow_offset_matrix
	.align		8
        /*0018*/ 	.dword	mrg32k3aM1
	.align		8
        /*0020*/ 	.dword	mrg32k3aM2
	.align		8
        /*0028*/ 	.dword	mrg32k3aM1SubSeq
	.align		8
        /*0030*/ 	.dword	mrg32k3aM2SubSeq
	.align		8
        /*0038*/ 	.dword	mrg32k3aM1Seq
	.align		8
        /*0040*/ 	.dword	mrg32k3aM2Seq
	.align		8
        /*0048*/ 	.dword	$str


//--------------------- .nv.constant3             --------------------------
	.section	.nv.constant3,"a",@progbits
	.align	8
.nv.constant3:
	.type		__cr_lgamma_table,@object
	.size		__cr_lgamma_table,(.L_8 - __cr_lgamma_table)
__cr_lgamma_table:
        /*0000*/ 	.byte	0x00, 0x00, 0x00, 0x00, 0x00, 0x00, 0x00, 0x00, 0x00, 0x00, 0x00, 0x00, 0x00, 0x00, 0x00, 0x00
        /*0010*/ 	.byte	0xef, 0x39, 0xfa, 0xfe, 0x42, 0x2e, 0xe6, 0x3f, 0x02, 0x20, 0x2a, 0xfa, 0x0b, 0xab, 0xfc, 0x3f
        /*0020*/ 	.byte	0xf9, 0x2c, 0x92, 0x7c, 0xa7, 0x6c, 0x09, 0x40, 0xc9, 0x79, 0x44, 0x3c, 0x64, 0x26, 0x13, 0x40
        /*0030*/ 	.byte	0xca, 0x01, 0xcf, 0x3a, 0x27, 0x51, 0x1a, 0x40, 0x30, 0xcc, 0x2d, 0xf3, 0xe1, 0x0c, 0x21, 0x40
        /*0040*/ 	.byte	0x0d, 0xb7, 0xfc, 0x82, 0x8e, 0x35, 0x25, 0x40
.L_8:


//--------------------- .text._Z14apply2dStencilIh12GameOfLifeOpLi16ELi16EEvPKT_PS1_4dim3ii --------------------------
	.section	.text._Z14apply2dStencilIh12GameOfLifeOpLi16ELi16EEvPKT_PS1_4dim3ii,"ax",@progbits
	.align	128
        .global         _Z14apply2dStencilIh12GameOfLifeOpLi16ELi16EEvPKT_PS1_4dim3ii
        .type           _Z14apply2dStencilIh12GameOfLifeOpLi16ELi16EEvPKT_PS1_4dim3ii,@function
        .size           _Z14apply2dStencilIh12GameOfLifeOpLi16ELi16EEvPKT_PS1_4dim3ii,(.L_x_8 - _Z14apply2dStencilIh12GameOfLifeOpLi16ELi16EEvPKT_PS1_4dim3ii)
        .other          _Z14apply2dStencilIh12GameOfLifeOpLi16ELi16EEvPKT_PS1_4dim3ii,@"STO_CUDA_ENTRY STV_DEFAULT"
_Z14apply2dStencilIh12GameOfLifeOpLi16ELi16EEvPKT_PS1_4dim3ii:
.text._Z14apply2dStencilIh12GameOfLifeOpLi16ELi16EEvPKT_PS1_4dim3ii:
[----:B------:R-:W0:Y:S01]  /*0000*/  LDC R1, c[0x0][0x37c] ;  /* 0x0000df00ff017b82 */ /* 0x000e220000000800 */
[----:B------:R-:W1:Y:S01]  /*0010*/  S2R R8, SR_CTAID.X ;  /* 0x0000000000087919 */ /* 0x000e620000002500 */
[----:B------:R-:W2:Y:S01]  /*0020*/  LDCU.64 UR6, c[0x0][0x390] ;  /* 0x00007200ff0677ac */ /* 0x000ea20008000a00 */
[----:B0-----:R-:W-:Y:S01]  /*0030*/  VIADD R1, R1, 0xffffffe8 ;  /* 0xffffffe801017836 */ /* 0x001fe20000000000 */
[----:B------:R-:W-:Y:S01]  /*0040*/  MOV R0, 0x0 ;  /* 0x0000000000007802 */ /* 0x000fe20000000f00 */
[----:B------:R-:W1:Y:S01]  /*0050*/  S2R R9, SR_CTAID.Y ;  /* 0x0000000000097919 */ /* 0x000e620000002600 */
[----:B------:R-:W0:Y:S02]  /*0060*/  LDCU UR4, c[0x0][0x2f8] ;  /* 0x00005f00ff0477ac */ /* 0x000e240008000800 */
[----:B------:R3:W4:Y:S01]  /*0070*/  LDC.64 R2, c[0x4][R0] ;  /* 0x0100000000027b82 */ /* 0x0007220000000a00 */
[----:B------:R-:W2:Y:S01]  /*0080*/  S2R R10, SR_TID.X ;  /* 0x00000000000a7919 */ /* 0x000ea20000002100 */
[----:B------:R-:W5:Y:S01]  /*0090*/  LDCU.64 UR8, c[0x4][0x48] ;  /* 0x01000900ff0877ac */ /* 0x000f620008000a00 */
[----:B------:R-:W3:Y:S01]  /*00a0*/  S2R R11, SR_TID.Y ;  /* 0x00000000000b7919 */ /* 0x000ee20000002200 */
[----:B------:R-:W5:Y:S01]  /*00b0*/  LDCU UR5, c[0x0][0x2fc] ;  /* 0x00005f80ff0577ac */ /* 0x000f620008000800 */
[----:B------:R-:W5:Y:S01]  /*00c0*/  LDCU UR36, c[0x0][0x39c] ;  /* 0x00007380ff2477ac */ /* 0x000f620008000800 */
[----:B------:R-:W1:Y:S01]  /*00d0*/  LDCU UR37, c[0x0][0x3a0] ;  /* 0x00007400ff2577ac */ /* 0x000e620008000800 */
[----:B0-----:R-:W-:Y:S01]  /*00e0*/  IADD3 R6, P0, PT, R1, UR4, RZ ;  /* 0x0000000401067c10 */ /* 0x001fe2000ff1e0ff */
[----:B-----5:R-:W-:-:S02]  /*00f0*/  IMAD.U32 R4, RZ, RZ, UR8 ;  /* 0x00000008ff047e24 */ /* 0x020fc4000f8e00ff */
[----:B------:R-:W-:Y:S02]  /*0100*/  IMAD.U32 R5, RZ, RZ, UR9 ;  /* 0x00000009ff057e24 */ /* 0x000fe4000f8e00ff */
[----:B------:R-:W-:Y:S01]  /*0110*/  IMAD.X R7, RZ, RZ, UR5, P0 ;  /* 0x00000005ff077e24 */ /* 0x000fe200080e06ff */
[----:B------:R-:W-:Y:S01]  /*0120*/  USHF.R.S32.HI UR36, URZ, 0x1f, UR36 ;  /* 0x0000001fff247899 */ /* 0x000fe20008011424 */
[----:B-1----:R0:W-:Y:S01]  /*0130*/  STL.64 [R1], R8 ;  /* 0x0000000801007387 */ /* 0x0021e20000100a00 */
[----:B------:R-:W-:Y:S01]  /*0140*/  USHF.R.S32.HI UR37, URZ, 0x1f, UR37 ;  /* 0x0000001fff257899 */ /* 0x000fe20008011425 */
[----:B--2---:R-:W-:Y:S02]  /*0150*/  IMAD R16, R8, UR6, R10 ;  /* 0x0000000608107c24 */ /* 0x004fe4000f8e020a */
[----:B---3--:R-:W-:Y:S01]  /*0160*/  IMAD R17, R9, UR7, R11 ;  /* 0x0000000709117c24 */ /* 0x008fe2000f8e020b */
[----:B------:R0:W-:Y:S04]  /*0170*/  STL.64 [R1+0x8], R10 ;  /* 0x0000080a01007387 */ /* 0x0001e80000100a00 */
[----:B------:R0:W-:Y:S04]  /*0180*/  STL.64 [R1+0x10], R16 ;  /* 0x0000101001007387 */ /* 0x0001e80000100a00 */
[----:B------:R-:W-:-:S07]  /*0190*/  LEPC R20, `(.L_x_0) ;  /* 0x000000001014794e */ /* 0x000fce0000000000 */
[----:B0---4-:R-:W-:Y:S05]  /*01a0*/  CALL.ABS.NOINC R2 ;  /* 0x0000000002007343 */ /* 0x011fea0003c00000 */
.L_x_0:
[----:B------:R-:W0:Y:S01]  /*01b0*/  LDC R11, c[0x0][0x3a0] ;  /* 0x0000e800ff0b7b82 */ /* 0x000e220000000800 */
[----:B------:R-:W1:Y:S02]  /*01c0*/  LDCU UR4, c[0x0][0x39c] ;  /* 0x00007380ff0477ac */ /* 0x000e640008000800 */
[----:B-1----:R-:W-:-:S04]  /*01d0*/  ISETP.GE.U32.AND P0, PT, R17, UR4, PT ;  /* 0x0000000411007c0c */ /* 0x002fc8000bf06070 */
[----:B------:R-:W-:Y:S02]  /*01e0*/  ISETP.GE.U32.AND.EX P0, PT, RZ, UR36, PT, P0 ;  /* 0x00000024ff007c0c */ /* 0x000fe4000bf06100 */
[----:B0-----:R-:W-:-:S04]  /*01f0*/  ISETP.GE.U32.AND P1, PT, R16, R11, PT ;  /* 0x0000000b1000720c */ /* 0x001fc80003f26070 */
[----:B------:R-:W-:-:S13]  /*0200*/  ISETP.GE.U32.OR.EX P0, PT, RZ, UR37, P0, P1 ;  /* 0x00000025ff007c0c */ /* 0x000fda0008706510 */
[----:B------:R-:W-:Y:S05]  /*0210*/  @P0 EXIT ;  /* 0x000000000000094d */ /* 0x000fea0003800000 */
[----:B------:R-:W-:Y:S01]  /*0220*/  IADD3 R10, P0, PT, R16, -0x1, RZ ;  /* 0xffffffff100a7810 */ /* 0x000fe20007f1e0ff */
[----:B------:R-:W-:Y:S01]  /*0230*/  BSSY.RECONVERGENT B0, `(.L_x_1) ;  /* 0x0000022000007945 */ /* 0x000fe20003800200 */
[----:B------:R-:W-:-:S03]  /*0240*/  IADD3 R0, P1, PT, R17, -0x1, RZ ;  /* 0xffffffff11007810 */ /* 0x000fc60007f3e0ff */
[----:B------:R-:W-:Y:S02]  /*0250*/  IMAD.X R9, RZ, RZ, -0x1, P0 ;  /* 0xffffffffff097424 */ /* 0x000fe400000e06ff */
[----:B------:R-:W-:-:S03]  /*0260*/  IMAD.X R4, RZ, RZ, -0x1, P1 ;  /* 0xffffffffff047424 */ /* 0x000fc600008e06ff */
[----:B------:R-:W-:-:S04]  /*0270*/  LOP3.LUT R2, R9, UR37, RZ, 0xfc, !PT ;  /* 0x0000002509027c12 */ /* 0x000fc8000f8efcff */
[----:B------:R-:W-:-:S13]  /*0280*/  ISETP.NE.U32.AND P0, PT, R2, RZ, PT ;  /* 0x000000ff0200720c */ /* 0x000fda0003f05070 */
[----:B------:R-:W-:Y:S05]  /*0290*/  @P0 BRA `(.L_x_2) ;  /* 0x00000000004c0947 */ /* 0x000fea0003800000 */
[----:B------:R-:W0:Y:S01]  /*02a0*/  I2F.U32.RP R5, R11 ;  /* 0x0000000b00057306 */ /* 0x000e220000209000 */
[----:B------:R-:W-:-:S07]  /*02b0*/  ISETP.NE.U32.AND P1, PT, R11, RZ, PT ;  /* 0x000000ff0b00720c */ /* 0x000fce0003f25070 */
[----:B0-----:R-:W0:Y:S02]  /*02c0*/  MUFU.RCP R5, R5 ;  /* 0x0000000500057308 */ /* 0x001e240000001000 */
[----:B0-----:R-:W-:-:S06]  /*02d0*/  VIADD R2, R5, 0xffffffe ;  /* 0x0ffffffe05027836 */ /* 0x001fcc0000000000 */
[----:B------:R0:W1:Y:S02]  /*02e0*/  F2I.FTZ.U32.TRUNC.NTZ R3, R2 ;  /* 0x0000000200037305 */ /* 0x000064000021f000 */
[----:B0-----:R-:W-:Y:S02]  /*02f0*/  IMAD.MOV.U32 R2, RZ, RZ, RZ ;  /* 0x000000ffff027224 */ /* 0x001fe400078e00ff */
[----:B-1----:R-:W-:-:S04]  /*0300*/  IMAD.MOV R6, RZ, RZ, -R3 ;  /* 0x000000ffff067224 */ /* 0x002fc800078e0a03 */
[----:B------:R-:W-:-:S04]  /*0310*/  IMAD R7, R6, R11, RZ ;  /* 0x0000000b06077224 */ /* 0x000fc800078e02ff */
[----:B------:R-:W-:-:S06]  /*0320*/  IMAD.HI.U32 R3, R3, R7, R2 ;  /* 0x0000000703037227 */ /* 0x000fcc00078e0002 */
[----:B------:R-:W-:-:S04]  /*0330*/  IMAD.HI.U32 R3, R3, R10, RZ ;  /* 0x0000000a03037227 */ /* 0x000fc800078e00ff */
[----:B------:R-:W-:-:S04]  /*0340*/  IMAD.MOV R3, RZ, RZ, -R3 ;  /* 0x000000ffff037224 */ /* 0x000fc800078e0a03 */
[----:B------:R-:W-:-:S05]  /*0350*/  IMAD R10, R11, R3, R10 ;  /* 0x000000030b0a7224 */ /* 0x000fca00078e020a */
[----:B------:R-:W-:-:S13]  /*0360*/  ISETP.GE.U32.AND P0, PT, R10, R11, PT ;  /* 0x0000000b0a00720c */ /* 0x000fda0003f06070 */
[----:B------:R-:W-:-:S05]  /*0370*/  @P0 IMAD.IADD R10, R10, 0x1, -R11 ;  /* 0x000000010a0a0824 */ /* 0x000fca00078e0a0b */
[----:B------:R-:W-:-:S13]  /*0380*/  ISETP.GE.U32.AND P0, PT, R10, R11, PT ;  /* 0x0000000b0a00720c */ /* 0x000fda0003f06070 */
[----:B------:R-:W-:Y:S01]  /*0390*/  @P0 IMAD.IADD R10, R10, 0x1, -R11 ;  /* 0x000000010a0a0824 */ /* 0x000fe200078e0a0b */
[----:B------:R-:W-:Y:S01]  /*03a0*/  @!P1 LOP3.LUT R10, RZ, R11, RZ, 0x33, !PT ;  /* 0x0000000bff0a9212 */ /* 0x000fe200078e33ff */
[----:B------:R-:W-:Y:S01]  /*03b0*/  HFMA2 R11, -RZ, RZ, 0, 0 ;  /* 0x00000000ff0b7431 */ /* 0x000fe200000001ff */
[----:B------:R-:W-:Y:S06]  /*03c0*/  BRA `(.L_x_3) ;  /* 0x0000000000207947 */ /* 0x000fec0003800000 */
.L_x_2:
[----:B------:R-:W0:Y:S01]  /*03d0*/  LDCU UR4, c[0x0][0x3a0] ;  /* 0x00007400ff0477ac */ /* 0x000e220008000800 */
[----:B------:R-:W-:Y:S01]  /*03e0*/  IMAD.MOV.U32 R5, RZ, RZ, R10 ;  /* 0x000000ffff057224 */ /* 0x000fe200078e000a */
[----:B------:R-:W-:Y:S01]  /*03f0*/  MOV R6, 0x430 ;  /* 0x0000043000067802 */ /* 0x000fe20000000f00 */
[----:B------:R-:W-:Y:S02]  /*0400*/  IMAD.U32 R7, RZ, RZ, UR37 ;  /* 0x00000025ff077e24 */ /* 0x000fe4000f8e00ff */
[----:B0-----:R-:W-:-:S07]  /*0410*/  IMAD.U32 R8, RZ, RZ, UR4 ;  /* 0x00000004ff087e24 */ /* 0x001fce000f8e00ff */
[----:B------:R-:W-:Y:S05]  /*0420*/  CALL.REL.NOINC `($__internal_0_$__cuda_sm20_rem_u64) ;  /* 0x0000000400c87944 */ /* 0x000fea0003c00000 */
[----:B------:R-:W-:Y:S02]  /*0430*/  IMAD.MOV.U32 R10, RZ, RZ, R18 ;  /* 0x000000ffff0a7224 */ /* 0x000fe400078e0012 */
[----:B------:R-:W-:-:S07]  /*0440*/  IMAD.MOV.U32 R11, RZ, RZ, R19 ;  /* 0x000000ffff0b7224 */ /* 0x000fce00078e0013 */
.L_x_3:
[----:B------:R-:W-:Y:S05]  /*0450*/  BSYNC.RECONVERGENT B0 ;  /* 0x0000000000007941 */ /* 0x000fea0003800200 */
.L_x_1:
[----:B------:R-:W0:Y:S01]  /*0460*/  LDC.64 R20, c[0x0][0x358] ;  /* 0x0000d600ff147b82 */ /* 0x000e220000000a00 */
[----:B------:R-:W-:Y:S01]  /*0470*/  LOP3.LUT R2, R4, UR36, RZ, 0xfc, !PT ;  /* 0x0000002404027c12 */ /* 0x000fe2000f8efcff */
[----:B------:R-:W-:Y:S03]  /*0480*/  BSSY.RECONVERGENT B0, `(.L_x_4) ;  /* 0x000001e000007945 */ /* 0x000fe60003800200 */
[----:B------:R-:W-:-:S13]  /*0490*/  ISETP.NE.U32.AND P0, PT, R2, RZ, PT ;  /* 0x000000ff0200720c */ /* 0x000fda0003f05070 */
[----:B------:R-:W-:Y:S05]  /*04a0*/  @P0 BRA `(.L_x_5) ;  /* 0x0000000000500947 */ /* 0x000fea0003800000 */
[----:B------:R-:W1:Y:S01]  /*04b0*/  LDCU UR4, c[0x0][0x39c] ;  /* 0x00007380ff0477ac */ /* 0x000e620008000800 */
[----:B------:R-:W-:Y:S01]  /*04c0*/  IMAD.MOV.U32 R19, RZ, RZ, RZ ;  /* 0x000000ffff137224 */ /* 0x000fe200078e00ff */
[----:B-1----:R-:W1:Y:S01]  /*04d0*/  I2F.U32.RP R4, UR4 ;  /* 0x0000000400047d06 */ /* 0x002e620008209000 */
[----:B------:R-:W-:-:S07]  /*04e0*/  ISETP.NE.U32.AND P1, PT, RZ, UR4, PT ;  /* 0x00000004ff007c0c */ /* 0x000fce000bf25070 */
[----:B-1----:R-:W1:Y:S02]  /*04f0*/  MUFU.RCP R4, R4 ;  /* 0x0000000400047308 */ /* 0x002e640000001000 */
[----:B-1----:R-:W-:-:S06]  /*0500*/  VIADD R2, R4, 0xffffffe ;  /* 0x0ffffffe04027836 */ /* 0x002fcc0000000000 */
[----:B------:R1:W2:Y:S02]  /*0510*/  F2I.FTZ.U32.TRUNC.NTZ R3, R2 ;  /* 0x0000000200037305 */ /* 0x0002a4000021f000 */
[----:B-1----:R-:W-:Y:S02]  /*0520*/  IMAD.MOV.U32 R2, RZ, RZ, RZ ;  /* 0x000000ffff027224 */ /* 0x002fe400078e00ff */
[----:B--2---:R-:W-:-:S04]  /*0530*/  IMAD.MOV R5, RZ, RZ, -R3 ;  /* 0x000000ffff057224 */ /* 0x004fc800078e0a03 */
[----:B------:R-:W-:-:S04]  /*0540*/  IMAD R5, R5, UR4, RZ ;  /* 0x0000000405057c24 */ /* 0x000fc8000f8e02ff */
[----:B------:R-:W-:-:S06]  /*0550*/  IMAD.HI.U32 R3, R3, R5, R2 ;  /* 0x0000000503037227 */ /* 0x000fcc00078e0002 */
[----:B------:R-:W-:-:S04]  /*0560*/  IMAD.HI.U32 R3, R3, R0, RZ ;  /* 0x0000000003037227 */ /* 0x000fc800078e00ff */
[----:B------:R-:W-:-:S04]  /*0570*/  IMAD.MOV R3, RZ, RZ, -R3 ;  /* 0x000000ffff037224 */ /* 0x000fc800078e0a03 */
[----:B------:R-:W-:-:S05]  /*0580*/  IMAD R18, R3, UR4, R0 ;  /* 0x0000000403127c24 */ /* 0x000fca000f8e0200 */
[----:B------:R-:W-:-:S13]  /*0590*/  ISETP.GE.U32.AND P0, PT, R18, UR4, PT ;  /* 0x0000000412007c0c */ /* 0x000fda000bf06070 */
[----:B------:R-:W-:-:S04]  /*05a0*/  @P0 IADD3 R18, PT, PT, R18, -UR4, RZ ;  /* 0x8000000412120c10 */ /* 0x000fc8000fffe0ff */
[----:B------:R-:W-:-:S13]  /*05b0*/  ISETP.GE.U32.AND P0, PT, R18, UR4, PT ;  /* 0x0000000412007c0c */ /* 0x000fda000bf06070 */
[----:B------:R-:W-:Y:S01]  /*05c0*/  @P0 VIADD R18, R18, -UR4 ;  /* 0x8000000412120c36 */ /* 0x000fe20008000000 */
[----:B------:R-:W-:Y:S01]  /*05d0*/  @!P1 LOP3.LUT R18, RZ, UR4, RZ, 0x33, !PT ;  /* 0x00000004ff129c12 */ /* 0x000fe2000f8e33ff */
[----:B------:R-:W-:Y:S06]  /*05e0*/  BRA `(.L_x_6) ;  /* 0x00000000001c7947 */ /* 0x000fec0003800000 */
.L_x_5:
[----:B------:R-:W1:Y:S01]  /*05f0*/  LDCU UR4, c[0x0][0x39c] ;  /* 0x00007380ff0477ac */ /* 0x000e620008000800 */
[----:B------:R-:W-:Y:S01]  /*0600*/  IMAD.MOV.U32 R5, RZ, RZ, R0 ;  /* 0x000000ffff057224 */ /* 0x000fe200078e0000 */
[----:B------:R-:W-:Y:S01]  /*0610*/  MOV R6, 0x660 ;  /* 0x0000066000067802 */ /* 0x000fe20000000f00 */
[----:B------:R-:W-:Y:S02]  /*0620*/  IMAD.MOV.U32 R9, RZ, RZ, R4 ;  /* 0x000000ffff097224 */ /* 0x000fe400078e0004 */
[----:B------:R-:W-:Y:S02]  /*0630*/  IMAD.U32 R7, RZ, RZ, UR36 ;  /* 0x00000024ff077e24 */ /* 0x000fe4000f8e00ff */
[----:B-1----:R-:W-:-:S07]  /*0640*/  IMAD.U32 R8, RZ, RZ, UR4 ;  /* 0x00000004ff087e24 */ /* 0x002fce000f8e00ff */
[----:B0-----:R-:W-:Y:S05]  /*0650*/  CALL.REL.NOINC `($__internal_0_$__cuda_sm20_rem_u64) ;  /* 0x00000004003c7944 */ /* 0x001fea0003c00000 */
.L_x_6:
[----:B------:R-:W-:Y:S05]  /*0660*/  BSYNC.RECONVERGENT B0 ;  /* 0x0000000000007941 */ /* 0x000fea0003800200 */
.L_x_4:
[----:B------:R-:W1:Y:S01]  /*0670*/  LDCU UR8, c[0x0][0x3a0] ;  /* 0x00007400ff0877ac */ /* 0x000e620008000800 */
[C---:B------:R-:W-:Y:S01]  /*0680*/  IADD3 R9, P1, PT, R16.reuse, 0x1, RZ ;  /* 0x0000000110097810 */ /* 0x040fe20007f3e0ff */
[----:B------:R-:W-:Y:S01]  /*0690*/  IMAD R15, R16, UR37, RZ ;  /* 0x00000025100f7c24 */ /* 0x000fe2000f8e02ff */
[C---:B0-----:R-:W-:Y:S01]  /*06a0*/  R2UR UR10, R20.reuse ;  /* 0x00000000140a72ca */ /* 0x041fe200000e0000 */
[----:B------:R-:W0:Y:S01]  /*06b0*/  LDCU.128 UR4, c[0x0][0x380] ;  /* 0x00007000ff0477ac */ /* 0x000e220008000c00 */
[----:B------:R-:W-:Y:S01]  /*06c0*/  IMAD.MOV.U32 R12, RZ, RZ, R17 ;  /* 0x000000ffff0c7224 */ /* 0x000fe200078e0011 */
[C---:B------:R-:W-:Y:S01]  /*06d0*/  R2UR UR11, R21.reuse ;  /* 0x00000000150b72ca */ /* 0x040fe200000e0000 */
[----:B------:R-:W-:Y:S01]  /*06e0*/  IMAD.MOV.U32 R13, RZ, RZ, RZ ;  /* 0x000000ffff0d7224 */ /* 0x000fe200078e00ff */
[----:B------:R-:W2:Y:S01]  /*06f0*/  LDCU UR9, c[0x0][0x39c] ;  /* 0x00007380ff0977ac */ /* 0x000ea20008000800 */
[----:B------:R-:W-:Y:S02]  /*0700*/  R2UR UR12, R20 ;  /* 0x00000000140c72ca */ /* 0x000fe400000e0000 */
[----:B------:R-:W-:-:S02]  /*0710*/  R2UR UR13, R21 ;  /* 0x00000000150d72ca */ /* 0x000fc400000e0000 */
[C---:B------:R-:W-:Y:S02]  /*0720*/  R2UR UR14, R20.reuse ;  /* 0x00000000140e72ca */ /* 0x040fe400000e0000 */
[----:B------:R-:W-:Y:S02]  /*0730*/  R2UR UR15, R21 ;  /* 0x00000000150f72ca */ /* 0x000fe400000e0000 */
[----:B------:R-:W-:Y:S01]  /*0740*/  R2UR UR16, R20 ;  /* 0x00000000141072ca */ /* 0x000fe200000e0000 */
[----:B-1----:R-:W-:Y:S01]  /*0750*/  IMAD R7, R11, UR8, RZ ;  /* 0x000000080b077c24 */ /* 0x002fe2000f8e02ff */
[----:B------:R-:W-:Y:S01]  /*0760*/  ISETP.NE.U32.AND P0, PT, R9, UR8, PT ;  /* 0x0000000809007c0c */ /* 0x000fe2000bf05070 */
[----:B------:R-:W-:Y:S01]  /*0770*/  IMAD.WIDE.U32 R4, R10, UR8, R18 ;  /* 0x000000080a047c25 */ /* 0x000fe2000f8e0012 */
[----:B------:R-:W-:-:S03]  /*0780*/  R2UR UR17, R21 ;  /* 0x00000000151172ca */ /* 0x000fc600000e0000 */
[----:B------:R-:W-:Y:S01]  /*0790*/  IMAD.X R11, RZ, RZ, RZ, P1 ;  /* 0x000000ffff0b7224 */ /* 0x000fe200008e06ff */
[----:B0-----:R-:W-:Y:S01]  /*07a0*/  IADD3 R4, P2, PT, R4, UR4, RZ ;  /* 0x0000000404047c10 */ /* 0x001fe2000ff5e0ff */
[----:B------:R-:W-:-:S03]  /*07b0*/  IMAD.WIDE.U32 R2, R16, UR8, R18 ;  /* 0x0000000810027c25 */ /* 0x000fc6000f8e0012 */
[C---:B------:R-:W-:Y:S01]  /*07c0*/  ISETP.NE.AND.EX P0, PT, R11.reuse, UR37, PT, P0 ;  /* 0x000000250b007c0c */ /* 0x040fe2000bf05300 */
[----:B------:R-:W-:Y:S01]  /*07d0*/  IMAD R0, R10, UR37, R7 ;  /* 0x000000250a007c24 */ /* 0x000fe2000f8e0207 */
[----:B------:R-:W-:Y:S01]  /*07e0*/  IADD3 R2, P1, PT, R2, UR4, RZ ;  /* 0x0000000402027c10 */ /* 0x000fe2000ff3e0ff */
[----:B------:R-:W-:Y:S01]  /*07f0*/  IMAD.WIDE.U32 R6, R10, UR8, R12 ;  /* 0x000000080a067c25 */ /* 0x000fe2000f8e000c */
[----:B------:R-:W-:Y:S02]  /*0800*/  SEL R11, R11, RZ, P0 ;  /* 0x000000ff0b0b7207 */ /* 0x000fe40000000000 */
[----:B------:R-:W-:Y:S01]  /*0810*/  IADD3.X R5, PT, PT, R5, UR5, R0, P2, !PT ;  /* 0x0000000505057c10 */ /* 0x000fe200097fe400 */
[----:B------:R-:W-:Y:S01]  /*0820*/  IMAD.WIDE.U32 R12, R16, UR8, R12 ;  /* 0x00000008100c7c25 */ /* 0x000fe2000f8e000c */
[----:B------:R-:W-:Y:S02]  /*0830*/  IADD3 R8, P2, PT, R17, 0x1, RZ ;  /* 0x0000000111087810 */ /* 0x000fe40007f5e0ff */
[----:B------:R-:W-:Y:S01]  /*0840*/  IADD3.X R3, PT, PT, R15, UR5, R3, P1, !PT ;  /* 0x000000050f037c10 */ /* 0x000fe20008ffe403 */
[----:B------:R-:W-:Y:S01]  /*0850*/  IMAD R22, R11, UR8, RZ ;  /* 0x000000080b167c24 */ /* 0x000fe2000f8e02ff */
[----:B--2---:R-:W-:Y:S01]  /*0860*/  ISETP.NE.U32.AND P1, PT, R8, UR9, PT ;  /* 0x0000000908007c0c */ /* 0x004fe2000bf25070 */
[----:B------:R-:W2:Y:S01]  /*0870*/  LDG.E.U8 R4, desc[UR10][R4.64] ;  /* 0x0000000a04047981 */ /* 0x000ea2000c1e1100 */
[----:B------:R-:W-:-:S02]  /*0880*/  IADD3.X R14, PT, PT, RZ, RZ, RZ, P2, !PT ;  /* 0x000000ffff0e7210 */ /* 0x000fc400017fe4ff */
[----:B------:R-:W-:Y:S01]  /*0890*/  SEL R9, R9, RZ, P0 ;  /* 0x000000ff09097207 */ /* 0x000fe20000000000 */
[----:B------:R-:W2:Y:S01]  /*08a0*/  LDG.E.U8 R3, desc[UR12][R2.64] ;  /* 0x0000000c02037981 */ /* 0x000ea2000c1e1100 */
[----:B------:R-:W-:Y:S02]  /*08b0*/  ISETP.NE.AND.EX P0, PT, R14, UR36, PT, P1 ;  /* 0x000000240e007c0c */ /* 0x000fe4000bf05310 */
[----:B------:R-:W-:Y:S01]  /*08c0*/  IADD3 R6, P3, PT, R6, UR4, RZ ;  /* 0x0000000406067c10 */ /* 0x000fe2000ff7e0ff */
[C---:B------:R-:W-:Y:S01]  /*08d0*/  IMAD.WIDE.U32 R18, R9.reuse, UR8, R18 ;  /* 0x0000000809127c25 */ /* 0x040fe2000f8e0012 */
[----:B------:R-:W-:Y:S02]  /*08e0*/  SEL R8, R8, RZ, P0 ;  /* 0x000000ff08087207 */ /* 0x000fe40000000000 */
[----:B------:R-:W-:Y:S01]  /*08f0*/  IADD3.X R7, PT, PT, R0, UR5, R7, P3, !PT ;  /* 0x0000000500077c10 */ /* 0x000fe20009ffe407 */
[----:B------:R-:W-:Y:S01]  /*0900*/  IMAD R17, R9, UR37, R22 ;  /* 0x0000002509117c24 */ /* 0x000fe2000f8e0216 */
[----:B------:R-:W-:-:S02]  /*0910*/  SEL R9, R14, RZ, P0 ;  /* 0x000000ff0e097207 */ /* 0x000fc40000000000 */
[----:B------:R-:W-:Y:S01]  /*0920*/  IADD3 R18, P0, PT, R18, UR4, RZ ;  /* 0x0000000412127c10 */ /* 0x000fe2000ff1e0ff */
[----:B------:R-:W-:Y:S01]  /*0930*/  IMAD.IADD R13, R13, 0x1, R15 ;  /* 0x000000010d0d7824 */ /* 0x000fe200078e020f */
[----:B------:R-:W-:Y:S01]  /*0940*/  R2UR UR9, R21 ;  /* 0x00000000150972ca */ /* 0x000fe200000e0000 */
[--C-:B------:R-:W-:Y:S01]  /*0950*/  IMAD.WIDE.U32 R10, R10, UR8, R8.reuse ;  /* 0x000000080a0a7c25 */ /* 0x100fe2000f8e0008 */
[----:B------:R-:W3:Y:S03]  /*0960*/  LDG.E.U8 R6, desc[UR16][R6.64] ;  /* 0x0000001006067981 */ /* 0x000ee6000c1e1100 */
[----:B------:R-:W-:Y:S01]  /*0970*/  IMAD.WIDE.U32 R8, R16, UR8, R8 ;  /* 0x0000000810087c25 */ /* 0x000fe2000f8e0008 */
[----:B------:R-:W-:Y:S02]  /*0980*/  IADD3.X R19, PT, PT, R19, UR5, R17, P0, !PT ;  /* 0x0000000513137c10 */ /* 0x000fe400087fe411 */
[----:B------:R-:W-:-:S03]  /*0990*/  IADD3 R8, P0, PT, R8, UR4, RZ ;  /* 0x0000000408087c10 */ /* 0x000fc6000ff1e0ff */
[----:B------:R-:W2:Y:S01]  /*09a0*/  LDG.E.U8 R18, desc[UR14][R18.64] ;  /* 0x0000000e12127981 */ /* 0x000ea2000c1e1100 */
[----:B------:R-:W-:Y:S02]  /*09b0*/  R2UR UR8, R20 ;  /* 0x00000000140872ca */ /* 0x000fe400000e0000 */
[----:B------:R-:W-:Y:S02]  /*09c0*/  IADD3.X R9, PT, PT, R15, UR5, R9, P0, !PT ;  /* 0x000000050f097c10 */ /* 0x000fe400087fe409 */
[----:B------:R-:W-:Y:S02]  /*09d0*/  IADD3 R14, P0, PT, R12, UR4, RZ ;  /* 0x000000040c0e7c10 */ /* 0x000fe4000ff1e0ff */
[----:B------:R-:W-:Y:S02]  /*09e0*/  IADD3 R10, P1, PT, R10, UR4, RZ ;  /* 0x000000040a0a7c10 */ /* 0x000fe4000ff3e0ff */
[----:B------:R-:W3:Y:S01]  /*09f0*/  LDG.E.U8 R9, desc[UR10][R8.64] ;  /* 0x0000000a08097981 */ /* 0x000ee2000c1e1100 */
[----:B------:R-:W-:-:S02]  /*0a00*/  IADD3.X R15, PT, PT, R13, UR5, RZ, P0, !PT ;  /* 0x000000050d0f7c10 */ /* 0x000fc400087fe4ff */
[----:B------:R-:W-:-:S03]  /*0a10*/  IADD3.X R11, PT, PT, R0, UR5, R11, P1, !PT ;  /* 0x00000005000b7c10 */ /* 0x000fc60008ffe40b */
[----:B------:R-:W4:Y:S04]  /*0a20*/  LDG.E.U8 R14, desc[UR8][R14.64] ;  /* 0x000000080e0e7981 */ /* 0x000f28000c1e1100 */
[----:B------:R-:W5:Y:S01]  /*0a30*/  LDG.E.U8 R10, desc[UR12][R10.64] ;  /* 0x0000000c0a0a7981 */ /* 0x000f62000c1e1100 */
[----:B------:R-:W-:Y:S02]  /*0a40*/  R2UR UR4, R20 ;  /* 0x00000000140472ca */ /* 0x000fe400000e0000 */
[----:B------:R-:W-:Y:S02]  /*0a50*/  R2UR UR5, R21 ;  /* 0x00000000150572ca */ /* 0x000fe400000e0000 */
[----:B--2---:R-:W-:-:S04]  /*0a60*/  IADD3 R3, PT, PT, R18, R3, R4 ;  /* 0x0000000312037210 */ /* 0x004fc80007ffe004 */
[----:B---3--:R-:W-:-:S05]  /*0a70*/  IADD3 R6, PT, PT, R9, R3, R6 ;  /* 0x0000000309067210 */ /* 0x008fca0007ffe006 */
[----:B------:R-:W-:Y:S01]  /*0a80*/  IMAD R3, R9, 0x2, R6 ;  /* 0x0000000209037824 */ /* 0x000fe200078e0206 */
[----:B----4-:R-:W-:-:S03]  /*0a90*/  ISETP.NE.AND P1, PT, R14, RZ, PT ;  /* 0x000000ff0e00720c */ /* 0x010fc60003f25270 */
[----:B-----5:R-:W-:-:S05]  /*0aa0*/  IMAD.IADD R3, R10, 0x1, R3 ;  /* 0x000000010a037824 */ /* 0x020fca00078e0203 */
[C---:B------:R-:W-:Y:S02]  /*0ab0*/  LOP3.LUT R0, R3.reuse, 0xfffffffe, RZ, 0xc0, !PT ;  /* 0xfffffffe03007812 */ /* 0x040fe400078ec0ff */
[----:B------:R-:W-:Y:S02]  /*0ac0*/  ISETP.NE.AND P0, PT, R3, 0x3, PT ;  /* 0x000000030300780c */ /* 0x000fe40003f05270 */
[----:B------:R-:W-:Y:S02]  /*0ad0*/  ISETP.NE.AND P2, PT, R0, 0x2, PT ;  /* 0x000000020000780c */ /* 0x000fe40003f45270 */
[----:B------:R-:W-:Y:S02]  /*0ae0*/  SEL R0, RZ, 0xffffffff, P0 ;  /* 0xffffffffff007807 */ /* 0x000fe40000000000 */
[----:B------:R-:W-:Y:S02]  /*0af0*/  IADD3 R12, P0, PT, R12, UR6, RZ ;  /* 0x000000060c0c7c10 */ /* 0x000fe4000ff1e0ff */
[----:B------:R-:W-:-:S02]  /*0b00*/  @P1 SEL R0, RZ, 0xffffffff, P2 ;  /* 0xffffffffff001807 */ /* 0x000fc40001000000 */
[----:B------:R-:W-:Y:S02]  /*0b10*/  IADD3.X R13, PT, PT, R13, UR7, RZ, P0, !PT ;  /* 0x000000070d0d7c10 */ /* 0x000fe400087fe4ff */
[----:B------:R-:W-:-:S05]  /*0b20*/  LOP3.LUT R3, R0, 0x1, RZ, 0xc0, !PT ;  /* 0x0000000100037812 */ /* 0x000fca00078ec0ff */
[----:B------:R-:W-:Y:S01]  /*0b30*/  STG.E.U8 desc[UR4][R12.64], R3 ;  /* 0x000000030c007986 */ /* 0x000fe2000c101104 */
[----:B------:R-:W-:Y:S05]  /*0b40*/  EXIT ;  /* 0x000000000000794d */ /* 0x000fea0003800000 */
        .weak           $__internal_0_$__cuda_sm20_rem_u64
        .type           $__internal_0_$__cuda_sm20_rem_u64,@function
        .size           $__internal_0_$__cuda_sm20_rem_u64,(.L_x_8 - $__internal_0_$__cuda_sm20_rem_u64)
$__internal_0_$__cuda_sm20_rem_u64:
[----:B------:R-:W-:Y:S02]  /*0b50*/  IMAD.MOV.U32 R14, RZ, RZ, R8 ;  /* 0x000000ffff0e7224 */ /* 0x000fe400078e0008 */
[----:B------:R-:W-:-:S04]  /*0b60*/  IMAD.MOV.U32 R15, RZ, RZ, R7 ;  /* 0x000000ffff0f7224 */ /* 0x000fc800078e0007 */
[----:B------:R-:W0:Y:S08]  /*0b70*/  I2F.U64.RP R14, R14 ;  /* 0x0000000e000e7312 */ /* 0x000e300000309000 */
[----:B0-----:R-:W0:Y:S02]  /*0b80*/  MUFU.RCP R2, R14 ;  /* 0x0000000e00027308 */ /* 0x001e240000001000 */
[----:B0-----:R-:W-:-:S06]  /*0b90*/  VIADD R2, R2, 0x1ffffffe ;  /* 0x1ffffffe02027836 */ /* 0x001fcc0000000000 */
[----:B------:R-:W0:Y:S02]  /*0ba0*/  F2I.U64.TRUNC R2, R2 ;  /* 0x0000000200027311 */ /* 0x000e24000020d800 */
[----:B0-----:R-:W-:-:S04]  /*0bb0*/  IMAD.WIDE.U32 R12, R2, R8, RZ ;  /* 0x00000008020c7225 */ /* 0x001fc800078e00ff */
[----:B------:R-:W-:Y:S01]  /*0bc0*/  IMAD R13, R2, R7, R13 ;  /* 0x00000007020d7224 */ /* 0x000fe200078e020d */
[----:B------:R-:W-:-:S03]  /*0bd0*/  IADD3 R19, P0, PT, RZ, -R12, RZ ;  /* 0x8000000cff137210 */ /* 0x000fc60007f1e0ff */
[----:B------:R-:W-:Y:S02]  /*0be0*/  IMAD R13, R3, R8, R13 ;  /* 0x00000008030d7224 */ /* 0x000fe400078e020d */
[----:B------:R-:W-:-:S04]  /*0bf0*/  IMAD.HI.U32 R12, R2, R19, RZ ;  /* 0x00000013020c7227 */ /* 0x000fc800078e00ff */
[----:B------:R-:W-:Y:S02]  /*0c00*/  IMAD.X R23, RZ, RZ, ~R13, P0 ;  /* 0x000000ffff177224 */ /* 0x000fe400000e0e0d */
[----:B------:R-:W-:Y:S02]  /*0c10*/  IMAD.MOV.U32 R13, RZ, RZ, R2 ;  /* 0x000000ffff0d7224 */ /* 0x000fe400078e0002 */
[-C--:B------:R-:W-:Y:S02]  /*0c20*/  IMAD R15, R3, R23.reuse, RZ ;  /* 0x00000017030f7224 */ /* 0x080fe400078e02ff */
[----:B------:R-:W-:-:S04]  /*0c30*/  IMAD.WIDE.U32 R12, P0, R2, R23, R12 ;  /* 0x00000017020c7225 */ /* 0x000fc8000780000c */
[----:B------:R-:W-:-:S04]  /*0c40*/  IMAD.HI.U32 R23, R3, R23, RZ ;  /* 0x0000001703177227 */ /* 0x000fc800078e00ff */
[----:B------:R-:W-:-:S05]  /*0c50*/  IMAD.HI.U32 R12, P1, R3, R19, R12 ;  /* 0x00000013030c7227 */ /* 0x000fca000782000c */
[----:B------:R-:W-:Y:S01]  /*0c60*/  IADD3 R13, P2, PT, R15, R12, RZ ;  /* 0x0000000c0f0d7210 */ /* 0x000fe20007f5e0ff */
[----:B------:R-:W-:-:S04]  /*0c70*/  IMAD.X R12, R23, 0x1, R3, P0 ;  /* 0x00000001170c7824 */ /* 0x000fc800000e0603 */
[----:B------:R-:W-:Y:S01]  /*0c80*/  IMAD.WIDE.U32 R2, R13, R8, RZ ;  /* 0x000000080d027225 */ /* 0x000fe200078e00ff */
[----:B------:R-:W-:-:S03]  /*0c90*/  IADD3.X R15, PT, PT, RZ, RZ, R12, P2, P1 ;  /* 0x000000ffff0f7210 */ /* 0x000fc600017e240c */
[----:B------:R-:W-:Y:S01]  /*0ca0*/  IMAD R3, R13, R7, R3 ;  /* 0x000000070d037224 */ /* 0x000fe200078e0203 */
[----:B------:R-:W-:-:S03]  /*0cb0*/  IADD3 R19, P0, PT, RZ, -R2, RZ ;  /* 0x80000002ff137210 */ /* 0x000fc60007f1e0ff */
[----:B------:R-:W-:Y:S02]  /*0cc0*/  IMAD R3, R15, R8, R3 ;  /* 0x000000080f037224 */ /* 0x000fe400078e0203 */
[----:B------:R-:W-:-:S03]  /*0cd0*/  IMAD.HI.U32 R12, R13, R19, RZ ;  /* 0x000000130d0c7227 */ /* 0x000fc600078e00ff */
[----:B------:R-:W-:-:S05]  /*0ce0*/  IADD3.X R2, PT, PT, RZ, ~R3, RZ, P0, !PT ;  /* 0x80000003ff027210 */ /* 0x000fca00007fe4ff */
[----:B------:R-:W-:-:S04]  /*0cf0*/  IMAD.WIDE.U32 R12, P0, R13, R2, R12 ;  /* 0x000000020d0c7225 */ /* 0x000fc8000780000c */
[C---:B------:R-:W-:Y:S02]  /*0d00*/  IMAD R3, R15.reuse, R2, RZ ;  /* 0x000000020f037224 */ /* 0x040fe400078e02ff */
[----:B------:R-:W-:-:S04]  /*0d10*/  IMAD.HI.U32 R12, P1, R15, R19, R12 ;  /* 0x000000130f0c7227 */ /* 0x000fc8000782000c */
[----:B------:R-:W-:Y:S01]  /*0d20*/  IMAD.HI.U32 R2, R15, R2, RZ ;  /* 0x000000020f027227 */ /* 0x000fe200078e00ff */
[----:B------:R-:W-:-:S03]  /*0d30*/  IADD3 R12, P2, PT, R3, R12, RZ ;  /* 0x0000000c030c7210 */ /* 0x000fc60007f5e0ff */
[----:B------:R-:W-:Y:S02]  /*0d40*/  IMAD.X R15, R2, 0x1, R15, P0 ;  /* 0x00000001020f7824 */ /* 0x000fe400000e060f */
[----:B------:R-:W-:-:S03]  /*0d50*/  IMAD.HI.U32 R2, R12, R5, RZ ;  /* 0x000000050c027227 */ /* 0x000fc600078e00ff */
[----:B------:R-:W-:Y:S01]  /*0d60*/  IADD3.X R14, PT, PT, RZ, RZ, R15, P2, P1 ;  /* 0x000000ffff0e7210 */ /* 0x000fe200017e240f */
[----:B------:R-:W-:Y:S02]  /*0d70*/  IMAD.MOV.U32 R3, RZ, RZ, RZ ;  /* 0x000000ffff037224 */ /* 0x000fe400078e00ff */
[----:B------:R-:W-:-:S04]  /*0d80*/  IMAD.WIDE.U32 R2, R12, R9, R2 ;  /* 0x000000090c027225 */ /* 0x000fc800078e0002 */
[C---:B------:R-:W-:Y:S02]  /*0d90*/  IMAD R13, R14.reuse, R9, RZ ;  /* 0x000000090e0d7224 */ /* 0x040fe400078e02ff */
[----:B------:R-:W-:-:S04]  /*0da0*/  IMAD.HI.U32 R2, P0, R14, R5, R2 ;  /* 0x000000050e027227 */ /* 0x000fc80007800002 */
[----:B------:R-:W-:Y:S01]  /*0db0*/  IMAD.HI.U32 R12, R14, R9, RZ ;  /* 0x000000090e0c7227 */ /* 0x000fe200078e00ff */
[----:B------:R-:W-:-:S03]  /*0dc0*/  IADD3 R13, P1, PT, R13, R2, RZ ;  /* 0x000000020d0d7210 */ /* 0x000fc60007f3e0ff */
[----:B------:R-:W-:Y:S02]  /*0dd0*/  IMAD.X R12, RZ, RZ, R12, P0 ;  /* 0x000000ffff0c7224 */ /* 0x000fe400000e060c */
[----:B------:R-:W-:-:S04]  /*0de0*/  IMAD.WIDE.U32 R2, R13, R8, RZ ;  /* 0x000000080d027225 */ /* 0x000fc800078e00ff */
[----:B------:R-:W-:Y:S01]  /*0df0*/  IMAD.X R15, RZ, RZ, R12, P1 ;  /* 0x000000ffff0f7224 */ /* 0x000fe200008e060c */
[----:B------:R-:W-:Y:S01]  /*0e00*/  IADD3 R5, P1, PT, -R2, R5, RZ ;  /* 0x0000000502057210 */ /* 0x000fe20007f3e1ff */
[----:B------:R-:W-:-:S03]  /*0e10*/  IMAD R13, R13, R7, R3 ;  /* 0x000000070d0d7224 */ /* 0x000fc600078e0203 */
[-C--:B------:R-:W-:Y:S01]  /*0e20*/  ISETP.GE.U32.AND P0, PT, R5, R8.reuse, PT ;  /* 0x000000080500720c */ /* 0x080fe20003f06070 */
[----:B------:R-:W-:-:S04]  /*0e30*/  IMAD R2, R15, R8, R13 ;  /* 0x000000080f027224 */ /* 0x000fc800078e020d */
[----:B------:R-:W-:Y:S01]  /*0e40*/  IMAD.X R12, R9, 0x1, ~R2, P1 ;  /* 0x00000001090c7824 */ /* 0x000fe200008e0e02 */
[----:B------:R-:W-:-:S04]  /*0e50*/  IADD3 R3, P1, PT, -R8, R5, RZ ;  /* 0x0000000508037210 */ /* 0x000fc80007f3e1ff */
[C---:B------:R-:W-:Y:S01]  /*0e60*/  ISETP.GE.U32.AND.EX P0, PT, R12.reuse, R7, PT, P0 ;  /* 0x000000070c00720c */ /* 0x040fe20003f06100 */
[----:B------:R-:W-:Y:S01]  /*0e70*/  IMAD.X R2, R12, 0x1, ~R7, P1 ;  /* 0x000000010c027824 */ /* 0x000fe200008e0e07 */
[----:B------:R-:W-:Y:S02]  /*0e80*/  ISETP.NE.U32.AND P1, PT, R8, RZ, PT ;  /* 0x000000ff0800720c */ /* 0x000fe40003f25070 */
[----:B------:R-:W-:Y:S02]  /*0e90*/  SEL R3, R3, R5, P0 ;  /* 0x0000000503037207 */ /* 0x000fe40000000000 */
[----:B------:R-:W-:Y:S02]  /*0ea0*/  SEL R2, R2, R12, P0 ;  /* 0x0000000c02027207 */ /* 0x000fe40000000000 */
[----:B------:R-:W-:Y:S02]  /*0eb0*/  IADD3 R18, P2, PT, -R8, R3, RZ ;  /* 0x0000000308127210 */ /* 0x000fe40007f5e1ff */
[----:B------:R-:W-:-:S02]  /*0ec0*/  ISETP.GE.U32.AND P0, PT, R3, R8, PT ;  /* 0x000000080300720c */ /* 0x000fc40003f06070 */
[----:B------:R-:W-:Y:S01]  /*0ed0*/  ISETP.NE.AND.EX P1, PT, R7, RZ, PT, P1 ;  /* 0x000000ff0700720c */ /* 0x000fe20003f25310 */
[C---:B------:R-:W-:Y:S01]  /*0ee0*/  IMAD.X R19, R2.reuse, 0x1, ~R7, P2 ;  /* 0x0000000102137824 */ /* 0x040fe200010e0e07 */
[----:B------:R-:W-:Y:S01]  /*0ef0*/  ISETP.GE.U32.AND.EX P0, PT, R2, R7, PT, P0 ;  /* 0x000000070200720c */ /* 0x000fe20003f06100 */
[----:B------:R-:W-:-:S03]  /*0f00*/  IMAD.MOV.U32 R7, RZ, RZ, 0x0 ;  /* 0x00000000ff077424 */ /* 0x000fc600078e00ff */
[----:B------:R-:W-:Y:S02]  /*0f10*/  SEL R18, R18, R3, P0 ;  /* 0x0000000312127207 */ /* 0x000fe40000000000 */
[----:B------:R-:W-:Y:S02]  /*0f20*/  SEL R19, R19, R2, P0 ;  /* 0x0000000213137207 */ /* 0x000fe40000000000 */
[----:B------:R-:W-:Y:S02]  /*0f30*/  SEL R18, R18, 0xffffffff, P1 ;  /* 0xffffffff12127807 */ /* 0x000fe40000800000 */
[----:B------:R-:W-:Y:S01]  /*0f40*/  SEL R19, R19, 0xffffffff, P1 ;  /* 0xffffffff13137807 */ /* 0x000fe20000800000 */
[----:B------:R-:W-:Y:S06]  /*0f50*/  RET.REL.NODEC R6 `(_Z14apply2dStencilIh12GameOfLifeOpLi16ELi16EEvPKT_PS1_4dim3ii) ;  /* 0xfffffff006287950 */ /* 0x000fec0003c3ffff */
.L_x_7:
[----:B------:R-:W-:-:S00]  /*0f60*/  BRA `(.L_x_7) ;  /* 0xfffffffc00fc7947 */ /* 0x000fc0000383ffff */
[----:B------:R-:W-:-:S00]  /*0f70*/  NOP ;  /* 0x0000000000007918 */ /* 0x000fc00000000000 */
        /* <DEDUP_REMOVED lines=8> */
.L_x_8:


//--------------------- .nv.global.init           --------------------------
	.section	.nv.global.init,"aw",@progbits
	.align	4
.nv.global.init:
	.type		mrg32k3aM1SubSeq,@object
	.size		mrg32k3aM1SubSeq,(mrg32k3aM2SubSeq - mrg32k3aM1SubSeq)
mrg32k3aM1SubSeq:
        /*0000*/ 	.byte	0x0b, 0xcc, 0xee, 0x04, 0x73, 0x29, 0x8b, 0x6f, 0xf6, 0x53, 0x03, 0xf6, 0x23, 0xf6, 0xea, 0xda
        /* <DEDUP_REMOVED lines=125> */
	.type		mrg32k3aM2SubSeq,@object
	.size		mrg32k3aM2SubSeq,(mrg32k3aM1 - mrg32k3aM2SubSeq)
mrg32k3aM2SubSeq:
        /* <DEDUP_REMOVED lines=126> */
	.type		mrg32k3aM1,@object
	.size		mrg32k3aM1,(mrg32k3aM1Seq - mrg32k3aM1)
mrg32k3aM1:
        /* <DEDUP_REMOVED lines=144> */
	.type		mrg32k3aM1Seq,@object
	.size		mrg32k3aM1Seq,(mrg32k3aM2 - mrg32k3aM1Seq)
mrg32k3aM1Seq:
        /* <DEDUP_REMOVED lines=144> */
	.type		mrg32k3aM2,@object
	.size		mrg32k3aM2,(mrg32k3aM2Seq - mrg32k3aM2)
mrg32k3aM2:
        /* <DEDUP_REMOVED lines=144> */
	.type		mrg32k3aM2Seq,@object
	.size		mrg32k3aM2Seq,(precalc_xorwow_matrix - mrg32k3aM2Seq)
mrg32k3aM2Seq:
        /* <DEDUP_REMOVED lines=144> */
	.type		precalc_xorwow_matrix,@object
	.size		precalc_xorwow_matrix,(precalc_xorwow_offset_matrix - precalc_xorwow_matrix)
precalc_xorwow_matrix:
        /* <DEDUP_REMOVED lines=6400> */
	.type		precalc_xorwow_offset_matrix,@object
	.size		precalc_xorwow_offset_matrix,($str - precalc_xorwow_offset_matrix)
precalc_xorwow_offset_matrix:
        /* <DEDUP_REMOVED lines=6400> */
	.type		$str,@object
	.size		$str,(.L_9 - $str)
$str:
        /*353c0*/ 	.byte	0x62, 0x28, 0x25, 0x64, 0x2c, 0x20, 0x25, 0x64, 0x29, 0x20, 0x74, 0x28, 0x25, 0x64, 0x2c, 0x20
        /*353d0*/ 	.byte	0x25, 0x64, 0x29, 0x2d, 0x3e, 0x20, 0x25, 0x64, 0x2c, 0x25, 0x64, 0x0a, 0x00
.L_9:


//--------------------- .nv.shared.reserved.0     --------------------------
	.section	.nv.shared.reserved.0,"aw",@nobits
	.weak		__nv_reservedSMEM_offset_0_alias
	.size		__nv_reservedSMEM_offset_0_alias, 0, 64
	.other		__nv_reservedSMEM_offset_0_alias,@"STO_CUDA_RESERVED_SHARED STV_DEFAULT"
__nv_reservedSMEM_offset_0_alias:
	.zero		0
	.zero		64


//--------------------- .nv.constant0._Z14apply2dStencilIh12GameOfLifeOpLi16ELi16EEvPKT_PS1_4dim3ii --------------------------
	.section	.nv.constant0._Z14apply2dStencilIh12GameOfLifeOpLi16ELi16EEvPKT_PS1_4dim3ii,"a",@progbits
	.sectionflags	@""
	.align	4
.nv.constant0._Z14apply2dStencilIh12GameOfLifeOpLi16ELi16EEvPKT_PS1_4dim3ii:
	.zero		932


//--------------------- SYMBOLS --------------------------

	.type		.nv.reservedSmem.offset0,@object
	.size		.nv.reservedSmem.offset0,0x4
	.type		vprintf,@function
